//
// Generated by NVIDIA NVVM Compiler
//
// Compiler Build ID: CL-36424714
// Cuda compilation tools, release 13.0, V13.0.88
// Based on NVVM 20.0.0
//

.version 9.0
.target sm_100
.address_size 64

	// .globl	_Z5Hellov
.extern .func  (.param .b32 func_retval0) vprintf
(
	.param .b64 vprintf_param_0,
	.param .b64 vprintf_param_1
)
;
.global .align 1 .b8 $str[21] = {104, 101, 108, 108, 111, 32, 102, 114, 111, 109, 32, 116, 104, 114, 101, 97, 100, 32, 37, 100};

.visible .entry _Z5Hellov()
{
	.local .align 8 .b8 	__local_depot0[8];
	.reg .b64 	%SP;
	.reg .b64 	%SPL;
	.reg .b32 	%r<4>;
	.reg .b64 	%rd<5>;

	mov.u64 	%SPL, __local_depot0;
	cvta.local.u64 	%SP, %SPL;
	add.u64 	%rd1, %SP, 0;
	add.u64 	%rd2, %SPL, 0;
	mov.u32 	%r1, %ctaid.y;
	st.local.u32 	[%rd2], %r1;
	mov.u64 	%rd3, $str;
	cvta.global.u64 	%rd4, %rd3;
	{ // callseq 0, 0
	.param .b64 param0;
	st.param.b64 	[param0], %rd4;
	.param .b64 param1;
	st.param.b64 	[param1], %rd1;
	.param .b32 retval0;
	call.uni (retval0), 
	vprintf, 
	(
	param0, 
	param1
	);
	ld.param.b32 	%r2, [retval0];
	} // callseq 0
	ret;

}


// ===== COMPILED SASS (sm_100) =====

	.target	sm_100

	.elftype	@"ET_EXEC"


//--------------------- .note.nv.tkinfo           --------------------------
	.section	.note.nv.tkinfo,"",@"SHT_NOTE"
	.sectionflags	@"SHF_NOTE_NV_TKINFO"
	.tkinfo
        /*0018*/ 	.word	0x00000002
        /*0030*/ 	.string	""
        /*0030*/ 	.string	"ptxas"
        /*0030*/ 	.string	"Cuda compilation tools, release 13.0, V13.0.88"
        /*0030*/ 	.string	"Build cuda_13.0.r13.0/compiler.36424714_0"
        /*0030*/ 	.string	"-arch sm_100 -m 64 "



//--------------------- .note.nv.cuinfo           --------------------------
	.section	.note.nv.cuinfo,"",@"SHT_NOTE"
	.sectionflags	@"SHF_NOTE_NV_CUINFO"
        /*0018*/ 	.short	0x0002
        /*001a*/ 	.short	0x0064
        /*001c*/ 	.short	0x0082
	.zero		2


//--------------------- .nv.info                  --------------------------
	.section	.nv.info,"",@"SHT_CUDA_INFO"
	.align	4


	//----- nvinfo : EIATTR_REGCOUNT
	.align		4
        /*0000*/ 	.byte	0x04, 0x2f
        /*0002*/ 	.short	(.L_2 - .L_1)
	.align		4
.L_1:
        /*0004*/ 	.word	index@(_Z5Hellov)
        /*0008*/ 	.word	0x00000018


	//----- nvinfo : EIATTR_FRAME_SIZE
	.align		4
.L_2:
        /*000c*/ 	.byte	0x04, 0x11
        /*000e*/ 	.short	(.L_4 - .L_3)
	.align		4
.L_3:
        /*0010*/ 	.word	index@(_Z5Hellov)
        /*0014*/ 	.word	0x00000008


	//----- nvinfo : EIATTR_MIN_STACK_SIZE
	.align		4
.L_4:
        /*0018*/ 	.byte	0x04, 0x12
        /*001a*/ 	.short	(.L_6 - .L_5)
	.align		4
.L_5:
        /*001c*/ 	.word	index@(_Z5Hellov)
        /*0020*/ 	.word	0x00000008
.L_6:


//--------------------- .nv.compat                --------------------------
	.section	.nv.compat,"",@"SHT_CUDA_COMPAT_INFO"
	.align	4
        /*0000*/ 	.byte	0x02, 0x09, 0x00, 0x00, 0x02, 0x02, 0x01, 0x00, 0x02, 0x05, 0x05, 0x00, 0x03, 0x07, 0x01, 0x01
        /*0010*/ 	.byte	0x02, 0x03, 0x00, 0x00, 0x02, 0x06, 0x01, 0x00, 0x04, 0x0b, 0x08, 0x00, 0x09, 0x00, 0x00, 0x00
        /*0020*/ 	.byte	0x00, 0x00, 0x00, 0x00


//--------------------- .nv.info._Z5Hellov        --------------------------
	.section	.nv.info._Z5Hellov,"",@"SHT_CUDA_INFO"
	.sectionflags	@""
	.align	4


	//----- nvinfo : EIATTR_CUDA_API_VERSION
	.align		4
        /*0000*/ 	.byte	0x04, 0x37
        /*0002*/ 	.short	(.L_8 - .L_7)
.L_7:
        /*0004*/ 	.word	0x00000082


	//----- nvinfo : EIATTR_SPARSE_MMA_MASK
	.align		4
.L_8:
        /*0008*/ 	.byte	0x03, 0x50
        /*000a*/ 	.short	0x0000


	//----- nvinfo : EIATTR_MAXREG_COUNT
	.align		4
        /*000c*/ 	.byte	0x03, 0x1b
        /*000e*/ 	.short	0x00ff


	//----- nvinfo : EIATTR_EXTERNS
	.align		4
        /*0010*/ 	.byte	0x04, 0x0f
        /*0012*/ 	.short	(.L_10 - .L_9)


	//   ....[0]....
	.align		4
.L_9:
        /*0014*/ 	.word	index@(vprintf)


	//----- nvinfo : EIATTR_MERCURY_ISA_VERSION
	.align		4
.L_10:
        /*0018*/ 	.byte	0x03, 0x5f
        /*001a*/ 	.short	0x0101


	//----- nvinfo : EIATTR_VRC_CTA_INIT_COUNT
	.align		4
        /*001c*/ 	.byte	0x02, 0x4a
	.zero		1
	.zero		1


	//----- nvinfo : EIATTR_SYSCALL_OFFSETS
	.align		4
        /*0020*/ 	.byte	0x04, 0x46
        /*0022*/ 	.short	(.L_12 - .L_11)


	//   ....[0]....
.L_11:
        /*0024*/ 	.word	0x000000e0


	//----- nvinfo : EIATTR_EXIT_INSTR_OFFSETS
	.align		4
.L_12:
        /*0028*/ 	.byte	0x04, 0x1c
        /*002a*/ 	.short	(.L_14 - .L_13)


	//   ....[0]....
.L_13:
        /*002c*/ 	.word	0x000000f0


	//----- nvinfo : EIATTR_SW_WAR
	.align		4
.L_14:
        /*0030*/ 	.byte	0x04, 0x36
        /*0032*/ 	.short	(.L_16 - .L_15)
.L_15:
        /*0034*/ 	.word	0x00000008
.L_16:


//--------------------- .nv.callgraph             --------------------------
	.section	.nv.callgraph,"",@"SHT_CUDA_CALLGRAPH"
	.align	4
	.sectionentsize	8
	.align		4
        /*0000*/ 	.word	0x00000000
	.align		4
        /*0004*/ 	.word	0xffffffff
	.align		4
        /*0008*/ 	.word	index@(_Z5Hellov)
	.align		4
        /*000c*/ 	.word	index@(vprintf)
	.align		4
        /*0010*/ 	.word	0x00000000
	.align		4
        /*0014*/ 	.word	0xfffffffe
	.align		4
        /*0018*/ 	.word	0x00000000
	.align		4
        /*001c*/ 	.word	0xfffffffd
	.align		4
        /*0020*/ 	.word	0x00000000
	.align		4
        /*0024*/ 	.word	0xfffffffc


//--------------------- .nv.constant4             --------------------------
	.section	.nv.constant4,"a",@progbits
	.align	8
	.align		8
.nv.constant4:
        /*0000*/ 	.dword	vprintf
	.align		8
        /*0008*/ 	.dword	$str


//--------------------- .text._Z5Hellov           --------------------------
	.section	.text._Z5Hellov,"ax",@progbits
	.align	128
        .global         _Z5Hellov
        .type           _Z5Hellov,@function
        .size           _Z5Hellov,(.L_x_2 - _Z5Hellov)
        .other          _Z5Hellov,@"STO_CUDA_ENTRY STV_DEFAULT"
_Z5Hellov:
.text._Z5Hellov:
[----:B------:R-:W0:Y:S01]  /*0000*/  LDC R1, c[0x0][0x37c] ;  /* 0x0000df00ff017b82 */ /* 0x000e220000000800 */
[----:B------:R-:W1:Y:S01]  /*0010*/  S2R R8, SR_CTAID.Y ;  /* 0x0000000000087919 */ /* 0x000e620000002600 */
[----:B0-----:R-:W-:Y:S01]  /*0020*/  VIADD R1, R1, 0xfffffff8 ;  /* 0xfffffff801017836 */ /* 0x001fe20000000000 */
[----:B------:R-:W-:Y:S01]  /*0030*/  MOV R0, 0x0 ;  /* 0x0000000000007802 */ /* 0x000fe20000000f00 */
[----:B------:R-:W0:Y:S04]  /*0040*/  LDCU UR4, c[0x0][0x2f8] ;  /* 0x00005f00ff0477ac */ /* 0x000e280008000800 */
[----:B------:R2:W3:Y:S01]  /*0050*/  LDC.64 R2, c[0x4][R0] ;  /* 0x0100000000027b82 */ /* 0x0004e20000000a00 */
[----:B------:R-:W4:Y:S01]  /*0060*/  LDCU.64 UR6, c[0x4][0x8] ;  /* 0x01000100ff0677ac */ /* 0x000f220008000a00 */
[----:B------:R-:W5:Y:S01]  /*0070*/  LDCU UR5, c[0x0][0x2fc] ;  /* 0x00005f80ff0577ac */ /* 0x000f620008000800 */
[----:B0-----:R-:W-:Y:S01]  /*0080*/  IADD3 R6, P0, PT, R1, UR4, RZ ;  /* 0x0000000401067c10 */ /* 0x001fe2000ff1e0ff */
[----:B----4-:R-:W-:Y:S01]  /*0090*/  IMAD.U32 R4, RZ, RZ, UR6 ;  /* 0x00000006ff047e24 */ /* 0x010fe2000f8e00ff */
[----:B------:R-:W-:-:S03]  /*00a0*/  MOV R5, UR7 ;  /* 0x0000000700057c02 */ /* 0x000fc60008000f00 */
[----:B-----5:R-:W-:Y:S01]  /*00b0*/  IMAD.X R7, RZ, RZ, UR5, P0 ;  /* 0x00000005ff077e24 */ /* 0x020fe200080e06ff */
[----:B-1----:R2:W-:Y:S07]  /*00c0*/  STL [R1], R8 ;  /* 0x0000000801007387 */ /* 0x0025ee0000100800 */
[----:B------:R-:W-:-:S07]  /*00d0*/  LEPC R20, `(.L_x_0) ;  /* 0x000000001014794e */ /* 0x000fce0000000000 */
[----:B--23--:R-:W-:Y:S05]  /*00e0*/  CALL.ABS.NOINC R2 ;  /* 0x0000000002007343 */ /* 0x00cfea0003c00000 */
.L_x_0:
[----:B------:R-:W-:Y:S05]  /*00f0*/  EXIT ;  /* 0x000000000000794d */ /* 0x000fea0003800000 */
.L_x_1:
[----:B------:R-:W-:-:S00]  /*0100*/  BRA `(.L_x_1) ;  /* 0xfffffffc00fc7947 */ /* 0x000fc0000383ffff */
[----:B------:R-:W-:-:S00]  /*0110*/  NOP ;  /* 0x0000000000007918 */ /* 0x000fc00000000000 */
        /* <DEDUP_REMOVED lines=14> */
.L_x_2:


//--------------------- .nv.global.init           --------------------------
	.section	.nv.global.init,"aw",@progbits
.nv.global.init:
	.type		$str,@object
	.size		$str,(.L_0 - $str)
$str:
        /*0000*/ 	.byte	0x68, 0x65, 0x6c, 0x6c, 0x6f, 0x20, 0x66, 0x72, 0x6f, 0x6d, 0x20, 0x74, 0x68, 0x72, 0x65, 0x61
        /*0010*/ 	.byte	0x64, 0x20, 0x25, 0x64, 0x00
.L_0:


//--------------------- .nv.shared.reserved.0     --------------------------
	.section	.nv.shared.reserved.0,"aw",@nobits
	.weak		__nv_reservedSMEM_offset_0_alias
	.size		__nv_reservedSMEM_offset_0_alias, 0, 64
	.other		__nv_reservedSMEM_offset_0_alias,@"STO_CUDA_RESERVED_SHARED STV_DEFAULT"
__nv_reservedSMEM_offset_0_alias:
	.zero		0
	.zero		64


//--------------------- .nv.constant0._Z5Hellov   --------------------------
	.section	.nv.constant0._Z5Hellov,"a",@progbits
	.sectionflags	@""
	.align	4
.nv.constant0._Z5Hellov:
	.zero		896


//--------------------- SYMBOLS --------------------------

	.type		.nv.reservedSmem.offset0,@object
	.size		.nv.reservedSmem.offset0,0x4
	.type		vprintf,@function
